//
// Generated by NVIDIA NVVM Compiler
//
// Compiler Build ID: CL-36424714
// Cuda compilation tools, release 13.0, V13.0.88
// Based on NVVM 20.0.0
//

.version 9.0
.target sm_100
.address_size 64

	// .globl	_Z3addiPfS_S_

.visible .entry _Z3addiPfS_S_(
	.param .u32 _Z3addiPfS_S__param_0,
	.param .u64 .ptr .align 1 _Z3addiPfS_S__param_1,
	.param .u64 .ptr .align 1 _Z3addiPfS_S__param_2,
	.param .u64 .ptr .align 1 _Z3addiPfS_S__param_3
)
{
	.reg .pred 	%p<2>;
	.reg .b32 	%r<6>;
	.reg .b32 	%f<4>;
	.reg .b64 	%rd<11>;

	ld.param.u32 	%r2, [_Z3addiPfS_S__param_0];
	ld.param.u64 	%rd1, [_Z3addiPfS_S__param_1];
	ld.param.u64 	%rd2, [_Z3addiPfS_S__param_2];
	ld.param.u64 	%rd3, [_Z3addiPfS_S__param_3];
	mov.u32 	%r3, %ctaid.x;
	mov.u32 	%r4, %ntid.x;
	mov.u32 	%r5, %tid.x;
	mad.lo.s32 	%r1, %r3, %r4, %r5;
	setp.ge.s32 	%p1, %r1, %r2;
	@%p1 bra 	$L__BB0_2;
	cvta.to.global.u64 	%rd4, %rd2;
	cvta.to.global.u64 	%rd5, %rd1;
	cvta.to.global.u64 	%rd6, %rd3;
	mul.wide.s32 	%rd7, %r1, 4;
	add.s64 	%rd8, %rd4, %rd7;
	ld.global.f32 	%f1, [%rd8];
	add.s64 	%rd9, %rd5, %rd7;
	ld.global.f32 	%f2, [%rd9];
	add.f32 	%f3, %f1, %f2;
	add.s64 	%rd10, %rd6, %rd7;
	st.global.f32 	[%rd10], %f3;
$L__BB0_2:
	ret;

}


// ===== COMPILED SASS (sm_100) =====

	.target	sm_100

	.elftype	@"ET_EXEC"


//--------------------- .note.nv.tkinfo           --------------------------
	.section	.note.nv.tkinfo,"",@"SHT_NOTE"
	.sectionflags	@"SHF_NOTE_NV_TKINFO"
	.tkinfo
        /*0018*/ 	.word	0x00000002
        /*0030*/ 	.string	""
        /*0030*/ 	.string	"ptxas"
        /*0030*/ 	.string	"Cuda compilation tools, release 13.0, V13.0.88"
        /*0030*/ 	.string	"Build cuda_13.0.r13.0/compiler.36424714_0"
        /*0030*/ 	.string	"-arch sm_100 -m 64 "



//--------------------- .note.nv.cuinfo           --------------------------
	.section	.note.nv.cuinfo,"",@"SHT_NOTE"
	.sectionflags	@"SHF_NOTE_NV_CUINFO"
        /*0018*/ 	.short	0x0002
        /*001a*/ 	.short	0x0064
        /*001c*/ 	.short	0x0082
	.zero		2


//--------------------- .nv.info                  --------------------------
	.section	.nv.info,"",@"SHT_CUDA_INFO"
	.align	4


	//----- nvinfo : EIATTR_REGCOUNT
	.align		4
        /*0000*/ 	.byte	0x04, 0x2f
        /*0002*/ 	.short	(.L_1 - .L_0)
	.align		4
.L_0:
        /*0004*/ 	.word	index@(_Z3addiPfS_S_)
        /*0008*/ 	.word	0x0000000c


	//----- nvinfo : EIATTR_FRAME_SIZE
	.align		4
.L_1:
        /*000c*/ 	.byte	0x04, 0x11
        /*000e*/ 	.short	(.L_3 - .L_2)
	.align		4
.L_2:
        /*0010*/ 	.word	index@(_Z3addiPfS_S_)
        /*0014*/ 	.word	0x00000000


	//----- nvinfo : EIATTR_MIN_STACK_SIZE
	.align		4
.L_3:
        /*0018*/ 	.byte	0x04, 0x12
        /*001a*/ 	.short	(.L_5 - .L_4)
	.align		4
.L_4:
        /*001c*/ 	.word	index@(_Z3addiPfS_S_)
        /*0020*/ 	.word	0x00000000
.L_5:


//--------------------- .nv.compat                --------------------------
	.section	.nv.compat,"",@"SHT_CUDA_COMPAT_INFO"
	.align	4
        /*0000*/ 	.byte	0x02, 0x09, 0x00, 0x00, 0x02, 0x02, 0x01, 0x00, 0x02, 0x05, 0x05, 0x00, 0x03, 0x07, 0x01, 0x01
        /*0010*/ 	.byte	0x02, 0x03, 0x00, 0x00, 0x02, 0x06, 0x01, 0x00, 0x04, 0x0b, 0x08, 0x00, 0x09, 0x00, 0x00, 0x00
        /*0020*/ 	.byte	0x00, 0x00, 0x00, 0x00


//--------------------- .nv.info._Z3addiPfS_S_    --------------------------
	.section	.nv.info._Z3addiPfS_S_,"",@"SHT_CUDA_INFO"
	.sectionflags	@""
	.align	4


	//----- nvinfo : EIATTR_CUDA_API_VERSION
	.align		4
        /*0000*/ 	.byte	0x04, 0x37
        /*0002*/ 	.short	(.L_7 - .L_6)
.L_6:
        /*0004*/ 	.word	0x00000082


	//----- nvinfo : EIATTR_KPARAM_INFO
	.align		4
.L_7:
        /*0008*/ 	.byte	0x04, 0x17
        /*000a*/ 	.short	(.L_9 - .L_8)
.L_8:
        /*000c*/ 	.word	0x00000000
        /*0010*/ 	.short	0x0003
        /*0012*/ 	.short	0x0018
        /*0014*/ 	.byte	0x00, 0xf5, 0x21, 0x00


	//----- nvinfo : EIATTR_KPARAM_INFO
	.align		4
.L_9:
        /*0018*/ 	.byte	0x04, 0x17
        /*001a*/ 	.short	(.L_11 - .L_10)
.L_10:
        /*001c*/ 	.word	0x00000000
        /*0020*/ 	.short	0x0002
        /*0022*/ 	.short	0x0010
        /*0024*/ 	.byte	0x00, 0xf5, 0x21, 0x00


	//----- nvinfo : EIATTR_KPARAM_INFO
	.align		4
.L_11:
        /*0028*/ 	.byte	0x04, 0x17
        /*002a*/ 	.short	(.L_13 - .L_12)
.L_12:
        /*002c*/ 	.word	0x00000000
        /*0030*/ 	.short	0x0001
        /*0032*/ 	.short	0x0008
        /*0034*/ 	.byte	0x00, 0xf5, 0x21, 0x00


	//----- nvinfo : EIATTR_KPARAM_INFO
	.align		4
.L_13:
        /*0038*/ 	.byte	0x04, 0x17
        /*003a*/ 	.short	(.L_15 - .L_14)
.L_14:
        /*003c*/ 	.word	0x00000000
        /*0040*/ 	.short	0x0000
        /*0042*/ 	.short	0x0000
        /*0044*/ 	.byte	0x00, 0xf0, 0x11, 0x00


	//----- nvinfo : EIATTR_SPARSE_MMA_MASK
	.align		4
.L_15:
        /*0048*/ 	.byte	0x03, 0x50
        /*004a*/ 	.short	0x0000


	//----- nvinfo : EIATTR_MAXREG_COUNT
	.align		4
        /*004c*/ 	.byte	0x03, 0x1b
        /*004e*/ 	.short	0x00ff


	//----- nvinfo : EIATTR_MERCURY_ISA_VERSION
	.align		4
        /*0050*/ 	.byte	0x03, 0x5f
        /*0052*/ 	.short	0x0101


	//----- nvinfo : EIATTR_VRC_CTA_INIT_COUNT
	.align		4
        /*0054*/ 	.byte	0x02, 0x4a
	.zero		1
	.zero		1


	//----- nvinfo : EIATTR_EXIT_INSTR_OFFSETS
	.align		4
        /*0058*/ 	.byte	0x04, 0x1c
        /*005a*/ 	.short	(.L_17 - .L_16)


	//   ....[0]....
.L_16:
        /*005c*/ 	.word	0x00000070


	//   ....[1]....
        /*0060*/ 	.word	0x00000130


	//----- nvinfo : EIATTR_CBANK_PARAM_SIZE
	.align		4
.L_17:
        /*0064*/ 	.byte	0x03, 0x19
        /*0066*/ 	.short	0x0020


	//----- nvinfo : EIATTR_PARAM_CBANK
	.align		4
        /*0068*/ 	.byte	0x04, 0x0a
        /*006a*/ 	.short	(.L_19 - .L_18)
	.align		4
.L_18:
        /*006c*/ 	.word	index@(.nv.constant0._Z3addiPfS_S_)
        /*0070*/ 	.short	0x0380
        /*0072*/ 	.short	0x0020


	//----- nvinfo : EIATTR_SW_WAR
	.align		4
.L_19:
        /*0074*/ 	.byte	0x04, 0x36
        /*0076*/ 	.short	(.L_21 - .L_20)
.L_20:
        /*0078*/ 	.word	0x00000008
.L_21:


//--------------------- .nv.callgraph             --------------------------
	.section	.nv.callgraph,"",@"SHT_CUDA_CALLGRAPH"
	.align	4
	.sectionentsize	8
	.align		4
        /*0000*/ 	.word	0x00000000
	.align		4
        /*0004*/ 	.word	0xffffffff
	.align		4
        /*0008*/ 	.word	0x00000000
	.align		4
        /*000c*/ 	.word	0xfffffffe
	.align		4
        /*0010*/ 	.word	0x00000000
	.align		4
        /*0014*/ 	.word	0xfffffffd
	.align		4
        /*0018*/ 	.word	0x00000000
	.align		4
        /*001c*/ 	.word	0xfffffffc


//--------------------- .text._Z3addiPfS_S_       --------------------------
	.section	.text._Z3addiPfS_S_,"ax",@progbits
	.align	128
        .global         _Z3addiPfS_S_
        .type           _Z3addiPfS_S_,@function
        .size           _Z3addiPfS_S_,(.L_x_1 - _Z3addiPfS_S_)
        .other          _Z3addiPfS_S_,@"STO_CUDA_ENTRY STV_DEFAULT"
_Z3addiPfS_S_:
.text._Z3addiPfS_S_:
[----:B------:R-:W-:Y:S01]  /*0000*/  LDC R1, c[0x0][0x37c] ;  /* 0x0000df00ff017b82 */ /* 0x000fe20000000800 */
[----:B------:R-:W0:Y:S07]  /*0010*/  S2R R0, SR_TID.X ;  /* 0x0000000000007919 */ /* 0x000e2e0000002100 */
[----:B------:R-:W0:Y:S01]  /*0020*/  S2UR UR4, SR_CTAID.X ;  /* 0x00000000000479c3 */ /* 0x000e220000002500 */
[----:B------:R-:W1:Y:S07]  /*0030*/  LDCU UR5, c[0x0][0x380] ;  /* 0x00007000ff0577ac */ /* 0x000e6e0008000800 */
[----:B------:R-:W0:Y:S02]  /*0040*/  LDC R9, c[0x0][0x360] ;  /* 0x0000d800ff097b82 */ /* 0x000e240000000800 */
[----:B0-----:R-:W-:-:S05]  /*0050*/  IMAD R9, R9, UR4, R0 ;  /* 0x0000000409097c24 */ /* 0x001fca000f8e0200 */
[----:B-1----:R-:W-:-:S13]  /*0060*/  ISETP.GE.AND P0, PT, R9, UR5, PT ;  /* 0x0000000509007c0c */ /* 0x002fda000bf06270 */
[----:B------:R-:W-:Y:S05]  /*0070*/  @P0 EXIT ;  /* 0x000000000000094d */ /* 0x000fea0003800000 */
[----:B------:R-:W0:Y:S01]  /*0080*/  LDC.64 R2, c[0x0][0x390] ;  /* 0x0000e400ff027b82 */ /* 0x000e220000000a00 */
[----:B------:R-:W1:Y:S07]  /*0090*/  LDCU.64 UR4, c[0x0][0x358] ;  /* 0x00006b00ff0477ac */ /* 0x000e6e0008000a00 */
[----:B------:R-:W2:Y:S08]  /*00a0*/  LDC.64 R4, c[0x0][0x388] ;  /* 0x0000e200ff047b82 */ /* 0x000eb00000000a00 */
[----:B------:R-:W3:Y:S01]  /*00b0*/  LDC.64 R6, c[0x0][0x398] ;  /* 0x0000e600ff067b82 */ /* 0x000ee20000000a00 */
[----:B0-----:R-:W-:-:S06]  /*00c0*/  IMAD.WIDE R2, R9, 0x4, R2 ;  /* 0x0000000409027825 */ /* 0x001fcc00078e0202 */
[----:B-1----:R-:W4:Y:S01]  /*00d0*/  LDG.E R2, desc[UR4][R2.64] ;  /* 0x0000000402027981 */ /* 0x002f22000c1e1900 */
[----:B--2---:R-:W-:-:S06]  /*00e0*/  IMAD.WIDE R4, R9, 0x4, R4 ;  /* 0x0000000409047825 */ /* 0x004fcc00078e0204 */
[----:B------:R-:W4:Y:S01]  /*00f0*/  LDG.E R5, desc[UR4][R4.64] ;  /* 0x0000000404057981 */ /* 0x000f22000c1e1900 */
[----:B---3--:R-:W-:-:S04]  /*0100*/  IMAD.WIDE R6, R9, 0x4, R6 ;  /* 0x0000000409067825 */ /* 0x008fc800078e0206 */
[----:B----4-:R-:W-:-:S05]  /*0110*/  FADD R9, R2, R5 ;  /* 0x0000000502097221 */ /* 0x010fca0000000000 */
[----:B------:R-:W-:Y:S01]  /*0120*/  STG.E desc[UR4][R6.64], R9 ;  /* 0x0000000906007986 */ /* 0x000fe2000c101904 */
[----:B------:R-:W-:Y:S05]  /*0130*/  EXIT ;  /* 0x000000000000794d */ /* 0x000fea0003800000 */
.L_x_0:
[----:B------:R-:W-:-:S00]  /*0140*/  BRA `(.L_x_0) ;  /* 0xfffffffc00fc7947 */ /* 0x000fc0000383ffff */
[----:B------:R-:W-:-:S00]  /*0150*/  NOP ;  /* 0x0000000000007918 */ /* 0x000fc00000000000 */
        /* <DEDUP_REMOVED lines=10> */
.L_x_1:


//--------------------- .nv.shared.reserved.0     --------------------------
	.section	.nv.shared.reserved.0,"aw",@nobits
	.weak		__nv_reservedSMEM_offset_0_alias
	.size		__nv_reservedSMEM_offset_0_alias, 0, 64
	.other		__nv_reservedSMEM_offset_0_alias,@"STO_CUDA_RESERVED_SHARED STV_DEFAULT"
__nv_reservedSMEM_offset_0_alias:
	.zero		0
	.zero		64


//--------------------- .nv.constant0._Z3addiPfS_S_ --------------------------
	.section	.nv.constant0._Z3addiPfS_S_,"a",@progbits
	.sectionflags	@""
	.align	4
.nv.constant0._Z3addiPfS_S_:
	.zero		928


//--------------------- SYMBOLS --------------------------

	.type		.nv.reservedSmem.offset0,@object
	.size		.nv.reservedSmem.offset0,0x4
